	.headerflags	@"EF_CUDA_TEXMODE_UNIFIED EF_CUDA_64BIT_ADDRESS EF_CUDA_ACCELERATORS EF_CUDA_SM90 EF_CUDA_VIRTUAL_SM(EF_CUDA_SM90)"
	.elftype	@"ET_EXEC"


//--------------------- .nv.info                  --------------------------
	.section	.nv.info,"",@"SHT_CUDA_INFO"
	.align	4


	//----- nvinfo : EIATTR_REGCOUNT
	.align		4
        /*0000*/ 	.byte	0x04, 0x2f
        /*0002*/ 	.short	(.L_1 - .L_0)
	.align		4
.L_0:
        /*0004*/ 	.word	index@(triton_per_fused_mv_0)
        /*0008*/ 	.word	0x00000013


	//----- nvinfo : EIATTR_MIN_STACK_SIZE
	.align		4
.L_1:
        /*000c*/ 	.byte	0x04, 0x12
        /*000e*/ 	.short	(.L_3 - .L_2)
	.align		4
.L_2:
        /*0010*/ 	.word	index@(triton_per_fused_mv_0)
        /*0014*/ 	.word	0x00000000


	//----- nvinfo : EIATTR_FRAME_SIZE
	.align		4
.L_3:
        /*0018*/ 	.byte	0x04, 0x11
        /*001a*/ 	.short	(.L_5 - .L_4)
	.align		4
.L_4:
        /*001c*/ 	.word	index@(triton_per_fused_mv_0)
        /*0020*/ 	.word	0x00000000


	//----- nvinfo : EIATTR_MIN_STACK_SIZE
	.align		4
.L_5:
        /*0024*/ 	.byte	0x04, 0x12
        /*0026*/ 	.short	(.L_7 - .L_6)
	.align		4
.L_6:
        /*0028*/ 	.word	index@(triton_per_fused_mv_0)
        /*002c*/ 	.word	0x00000000
.L_7:


//--------------------- .nv.info.triton_per_fused_mv_0 --------------------------
	.section	.nv.info.triton_per_fused_mv_0,"",@"SHT_CUDA_INFO"
	.sectionflags	@""
	.align	4


	//----- nvinfo : EIATTR_CUDA_API_VERSION
	.align		4
        /*0000*/ 	.byte	0x04, 0x37
        /*0002*/ 	.short	(.L_9 - .L_8)
.L_8:
        /*0004*/ 	.word	0x0000007c


	//----- nvinfo : EIATTR_KPARAM_INFO
	.align		4
.L_9:
        /*0008*/ 	.byte	0x04, 0x17
        /*000a*/ 	.short	(.L_11 - .L_10)
.L_10:
        /*000c*/ 	.word	0x00000000
        /*0010*/ 	.short	0x0004
        /*0012*/ 	.short	0x001c
        /*0014*/ 	.byte	0x00, 0xf0, 0x11, 0x00


	//----- nvinfo : EIATTR_KPARAM_INFO
	.align		4
.L_11:
        /*0018*/ 	.byte	0x04, 0x17
        /*001a*/ 	.short	(.L_13 - .L_12)
.L_12:
        /*001c*/ 	.word	0x00000000
        /*0020*/ 	.short	0x0003
        /*0022*/ 	.short	0x0018
        /*0024*/ 	.byte	0x00, 0xf0, 0x11, 0x00


	//----- nvinfo : EIATTR_KPARAM_INFO
	.align		4
.L_13:
        /*0028*/ 	.byte	0x04, 0x17
        /*002a*/ 	.short	(.L_15 - .L_14)
.L_14:
        /*002c*/ 	.word	0x00000000
        /*0030*/ 	.short	0x0002
        /*0032*/ 	.short	0x0010
        /*0034*/ 	.byte	0x00, 0xf4, 0x21, 0x00


	//----- nvinfo : EIATTR_KPARAM_INFO
	.align		4
.L_15:
        /*0038*/ 	.byte	0x04, 0x17
        /*003a*/ 	.short	(.L_17 - .L_16)
.L_16:
        /*003c*/ 	.word	0x00000000
        /*0040*/ 	.short	0x0001
        /*0042*/ 	.short	0x0008
        /*0044*/ 	.byte	0x00, 0xf4, 0x21, 0x00


	//----- nvinfo : EIATTR_KPARAM_INFO
	.align		4
.L_17:
        /*0048*/ 	.byte	0x04, 0x17
        /*004a*/ 	.short	(.L_19 - .L_18)
.L_18:
        /*004c*/ 	.word	0x00000000
        /*0050*/ 	.short	0x0000
        /*0052*/ 	.short	0x0000
        /*0054*/ 	.byte	0x00, 0xf4, 0x21, 0x00


	//----- nvinfo : EIATTR_SPARSE_MMA_MASK
	.align		4
.L_19:
        /*0058*/ 	.byte	0x03, 0x50
        /*005a*/ 	.short	0x0000


	//----- nvinfo : EIATTR_MAXREG_COUNT
	.align		4
        /*005c*/ 	.byte	0x03, 0x1b
        /*005e*/ 	.short	0x00ff


	//----- nvinfo : EIATTR_COOP_GROUP_MASK_REGIDS
	.align		4
        /*0060*/ 	.byte	0x04, 0x29
        /*0062*/ 	.short	(.L_21 - .L_20)


	//   ....[0]....
.L_20:
        /*0064*/ 	.word	0xffffffff


	//   ....[1]....
        /*0068*/ 	.word	0xffffffff


	//   ....[2]....
        /*006c*/ 	.word	0xffffffff


	//   ....[3]....
        /*0070*/ 	.word	0xffffffff


	//----- nvinfo : EIATTR_COOP_GROUP_INSTR_OFFSETS
	.align		4
.L_21:
        /*0074*/ 	.byte	0x04, 0x28
        /*0076*/ 	.short	(.L_23 - .L_22)


	//   ....[0]....
.L_22:
        /*0078*/ 	.word	0x00000250


	//   ....[1]....
        /*007c*/ 	.word	0x00000270


	//   ....[2]....
        /*0080*/ 	.word	0x00000290


	//   ....[3]....
        /*0084*/ 	.word	0x000002b0


	//----- nvinfo : EIATTR_EXIT_INSTR_OFFSETS
	.align		4
.L_23:
        /*0088*/ 	.byte	0x04, 0x1c
        /*008a*/ 	.short	(.L_25 - .L_24)


	//   ....[0]....
.L_24:
        /*008c*/ 	.word	0x00000340


	//   ....[1]....
        /*0090*/ 	.word	0x00000390


	//----- nvinfo : EIATTR_REQNTID
	.align		4
.L_25:
        /*0094*/ 	.byte	0x04, 0x10
        /*0096*/ 	.short	(.L_27 - .L_26)
.L_26:
        /*0098*/ 	.word	0x00000080
        /*009c*/ 	.word	0x00000001
        /*00a0*/ 	.word	0x00000001


	//----- nvinfo : EIATTR_CBANK_PARAM_SIZE
	.align		4
.L_27:
        /*00a4*/ 	.byte	0x03, 0x19
        /*00a6*/ 	.short	0x0020


	//----- nvinfo : EIATTR_PARAM_CBANK
	.align		4
        /*00a8*/ 	.byte	0x04, 0x0a
        /*00aa*/ 	.short	(.L_29 - .L_28)
	.align		4
.L_28:
        /*00ac*/ 	.word	index@(.nv.constant0.triton_per_fused_mv_0)
        /*00b0*/ 	.short	0x0210
        /*00b2*/ 	.short	0x0020


	//----- nvinfo : EIATTR_SW_WAR
	.align		4
.L_29:
        /*00b4*/ 	.byte	0x04, 0x36
        /*00b6*/ 	.short	(.L_31 - .L_30)
.L_30:
        /*00b8*/ 	.word	0x00000008
.L_31:


//--------------------- .nv.callgraph             --------------------------
	.section	.nv.callgraph,"",@"SHT_CUDA_CALLGRAPH"
	.align	4
	.sectionentsize	8
	.align		4
        /*0000*/ 	.word	0x00000000
	.align		4
        /*0004*/ 	.word	0xffffffff
	.align		4
        /*0008*/ 	.word	0x00000000
	.align		4
        /*000c*/ 	.word	0xfffffffe
	.align		4
        /*0010*/ 	.word	0x00000000
	.align		4
        /*0014*/ 	.word	0xfffffffd
	.align		4
        /*0018*/ 	.word	0x00000000
	.align		4
        /*001c*/ 	.word	0xfffffffc


//--------------------- .text.triton_per_fused_mv_0 --------------------------
	.section	.text.triton_per_fused_mv_0,"ax",@progbits
	.sectionflags	@"SHF_BARRIERS=1"
	.align	128
        .global         triton_per_fused_mv_0
        .type           triton_per_fused_mv_0,@function
        .size           triton_per_fused_mv_0,(.L_x_1 - triton_per_fused_mv_0)
        .other          triton_per_fused_mv_0,@"STO_CUDA_ENTRY STV_DEFAULT"
triton_per_fused_mv_0:
.text.triton_per_fused_mv_0:
[----:B------:R-:W0:Y:S02]  /*0000*/  LDC R1, c[0x0][0x28] ;  /* 0x00000a00ff017b82 */ /* 0x000e240000000800 */
[----:B------:R-:W1:Y:S01]  /*0010*/  S2R R8, SR_TID.X ;  /* 0x0000000000087919 */ /* 0x000e620000002100 */
[----:B------:R-:W2:Y:S01]  /*0020*/  LDC.64 R10, c[0x0][0x210] ;  /* 0x00008400ff0a7b82 */ /* 0x000ea20000000a00 */
[----:B------:R-:W-:Y:S01]  /*0030*/  ULDC.64 UR6, c[0x0][0x208] ;  /* 0x0000820000067ab9 */ /* 0x000fe20000000a00 */
[----:B------:R-:W3:Y:S06]  /*0040*/  S2R R9, SR_CTAID.X ;  /* 0x0000000000097919 */ /* 0x000eec0000002500 */
[----:B------:R-:W4:Y:S01]  /*0050*/  LDC.64 R2, c[0x0][0x218] ;  /* 0x00008600ff027b82 */ /* 0x000f220000000a00 */
[----:B-1----:R-:W-:Y:S01]  /*0060*/  SHF.R.U32.HI R0, RZ, 0x4, R8 ;  /* 0x00000004ff007819 */ /* 0x002fe20000011608 */
[----:B------:R-:W-:-:S02]  /*0070*/  IMAD.SHL.U32 R4, R8, 0x20, RZ ;  /* 0x0000002008047824 */ /* 0x000fc400078e00ff */
[----:B------:R-:W-:Y:S01]  /*0080*/  IMAD.SHL.U32 R7, R8, 0x4, RZ ;  /* 0x0000000408077824 */ /* 0x000fe200078e00ff */
[----:B------:R-:W-:Y:S01]  /*0090*/  SGXT.U32 R0, R0, 0x3 ;  /* 0x000000030000781a */ /* 0x000fe20000000000 */
[----:B---3--:R-:W-:Y:S01]  /*00a0*/  IMAD.SHL.U32 R9, R9, 0x8, RZ ;  /* 0x0000000809097824 */ /* 0x008fe200078e00ff */
[----:B------:R-:W-:Y:S02]  /*00b0*/  LOP3.LUT R13, R4, 0x180, RZ, 0xc0, !PT ;  /* 0x00000180040d7812 */ /* 0x000fe400078ec0ff */
[----:B------:R-:W-:Y:S02]  /*00c0*/  LOP3.LUT R5, R7, 0xc, RZ, 0xc0, !PT ;  /* 0x0000000c07057812 */ /* 0x000fe400078ec0ff */
[----:B------:R-:W-:-:S04]  /*00d0*/  LOP3.LUT R4, R9, R0, RZ, 0xfc, !PT ;  /* 0x0000000009047212 */ /* 0x000fc800078efcff */
[C---:B------:R-:W-:Y:S01]  /*00e0*/  ISETP.GE.AND P0, PT, R4.reuse, 0x8, PT ;  /* 0x000000080400780c */ /* 0x040fe20003f06270 */
[----:B------:R-:W-:Y:S01]  /*00f0*/  IMAD R6, R4, 0x10, R13 ;  /* 0x0000001004067824 */ /* 0x000fe200078e020d */
[----:B------:R-:W-:-:S03]  /*0100*/  LOP3.LUT R13, R7, 0x3c, RZ, 0xc0, !PT ;  /* 0x0000003c070d7812 */ /* 0x000fc600078ec0ff */
[----:B------:R-:W-:Y:S01]  /*0110*/  IMAD.IADD R5, R5, 0x1, R6 ;  /* 0x0000000105057824 */ /* 0x000fe200078e0206 */
[----:B------:R-:W-:Y:S01]  /*0120*/  CS2R R6, SRZ ;  /* 0x0000000000067805 */ /* 0x000fe2000001ff00 */
[----:B----4-:R-:W-:-:S04]  /*0130*/  IMAD.WIDE.U32 R2, R13, 0x4, R2 ;  /* 0x000000040d027825 */ /* 0x010fc800078e0002 */
[----:B--2---:R-:W-:Y:S01]  /*0140*/  IMAD.WIDE R10, R5, 0x4, R10 ;  /* 0x00000004050a7825 */ /* 0x004fe200078e020a */
[----:B------:R-:W-:Y:S01]  /*0150*/  CS2R R4, SRZ ;  /* 0x0000000000047805 */ /* 0x000fe2000001ff00 */
[----:B------:R-:W2:Y:S05]  /*0160*/  LDG.E.EL.128 R12, desc[UR6][R2.64] ;  /* 0x00000006020c7981 */ /* 0x000eaa000c2e1d00 */
[----:B------:R-:W3:Y:S01]  /*0170*/  @!P0 LDG.E.128 R4, desc[UR6][R10.64] ;  /* 0x000000060a048981 */ /* 0x000ee2000c1e1d00 */
[----:B------:R-:W1:Y:S01]  /*0180*/  S2UR UR5, SR_CgaCtaId ;  /* 0x00000000000579c3 */ /* 0x000e620000008800 */
[----:B------:R-:W-:Y:S01]  /*0190*/  UMOV UR4, 0x400 ;  /* 0x0000040000047882 */ /* 0x000fe20000000000 */
[----:B------:R-:W-:Y:S01]  /*01a0*/  LOP3.LUT R9, R9, 0x7, R8, 0xf8, !PT ;  /* 0x0000000709097812 */ /* 0x000fe200078ef808 */
[----:B-1----:R-:W-:Y:S01]  /*01b0*/  UPRMT UR4, UR5, 0x654, UR4 ;  /* 0x0000065405047896 */ /* 0x002fe20008000004 */
[----:B---3--:R-:W-:-:S02]  /*01c0*/  SEL R16, R5, RZ, !P0 ;  /* 0x000000ff05107207 */ /* 0x008fc40004000000 */
[----:B------:R-:W-:-:S03]  /*01d0*/  SEL R5, R4, RZ, !P0 ;  /* 0x000000ff04057207 */ /* 0x000fc60004000000 */
[----:B--2---:R-:W-:Y:S01]  /*01e0*/  FMUL R16, R16, R13 ;  /* 0x0000000d10107220 */ /* 0x004fe20000400000 */
[----:B------:R-:W-:-:S03]  /*01f0*/  SEL R13, R6, RZ, !P0 ;  /* 0x000000ff060d7207 */ /* 0x000fc60004000000 */
[----:B------:R-:W-:Y:S01]  /*0200*/  FFMA R12, R5, R12, R16 ;  /* 0x0000000c050c7223 */ /* 0x000fe20000000010 */
[----:B------:R-:W-:-:S03]  /*0210*/  SEL R4, R7, RZ, !P0 ;  /* 0x000000ff07047207 */ /* 0x000fc60004000000 */
[----:B------:R-:W-:-:S04]  /*0220*/  FFMA R13, R13, R14, R12 ;  /* 0x0000000e0d0d7223 */ /* 0x000fc8000000000c */
[----:B------:R-:W-:-:S05]  /*0230*/  FFMA R4, R4, R15, R13 ;  /* 0x0000000f04047223 */ /* 0x000fca000000000d */
[----:B------:R-:W-:-:S05]  /*0240*/  FSEL R4, R4, RZ, !P0 ;  /* 0x000000ff04047208 */ /* 0x000fca0004000000 */
[----:B------:R-:W1:Y:S02]  /*0250*/  SHFL.BFLY PT, R5, R4, 0x8, 0x1f ;  /* 0x0d001f0004057f89 */ /* 0x000e6400000e0000 */
[----:B-1----:R-:W-:-:S05]  /*0260*/  FADD R5, R4, R5 ;  /* 0x0000000504057221 */ /* 0x002fca0000000000 */
[----:B------:R-:W1:Y:S02]  /*0270*/  SHFL.BFLY PT, R2, R5, 0x4, 0x1f ;  /* 0x0c801f0005027f89 */ /* 0x000e6400000e0000 */
[----:B-1----:R-:W-:-:S05]  /*0280*/  FADD R2, R5, R2 ;  /* 0x0000000205027221 */ /* 0x002fca0000000000 */
[----:B------:R-:W1:Y:S02]  /*0290*/  SHFL.BFLY PT, R3, R2, 0x2, 0x1f ;  /* 0x0c401f0002037f89 */ /* 0x000e6400000e0000 */
[----:B-1----:R-:W-:-:S05]  /*02a0*/  FADD R3, R2, R3 ;  /* 0x0000000302037221 */ /* 0x002fca0000000000 */
[----:B------:R-:W1:Y:S01]  /*02b0*/  SHFL.BFLY PT, R6, R3, 0x1, 0x1f ;  /* 0x0c201f0003067f89 */ /* 0x000e6200000e0000 */
[----:B------:R-:W-:Y:S02]  /*02c0*/  LEA R5, R0, UR4, 0x2 ;  /* 0x0000000400057c11 */ /* 0x000fe4000f8e10ff */
[----:B------:R-:W-:-:S04]  /*02d0*/  LOP3.LUT P0, RZ, R8, 0x78, RZ, 0xc0, !PT ;  /* 0x0000007808ff7812 */ /* 0x000fc8000780c0ff */
[----:B------:R-:W-:Y:S01]  /*02e0*/  ISETP.LT.AND P0, PT, R9, 0x8, !P0 ;  /* 0x000000080900780c */ /* 0x000fe20004701270 */
[----:B-1----:R-:W-:-:S05]  /*02f0*/  FADD R6, R3, R6 ;  /* 0x0000000603067221 */ /* 0x002fca0000000000 */
[----:B------:R1:W-:Y:S01]  /*0300*/  STS [R5], R6 ;  /* 0x0000000605007388 */ /* 0x0003e20000000800 */
[----:B------:R-:W-:-:S04]  /*0310*/  LOP3.LUT R8, R8, 0x7, RZ, 0xc0, !PT ;  /* 0x0000000708087812 */ /* 0x000fc800078ec0ff */
[----:B------:R-:W-:Y:S01]  /*0320*/  LEA R8, R8, UR4, 0x2 ;  /* 0x0000000408087c11 */ /* 0x000fe2000f8e10ff */
[----:B------:R-:W-:Y:S06]  /*0330*/  BAR.SYNC.DEFER_BLOCKING 0x0 ;  /* 0x0000000000007b1d */ /* 0x000fec0000010000 */
[----:B-1----:R-:W-:Y:S05]  /*0340*/  @!P0 EXIT ;  /* 0x000000000000894d */ /* 0x002fea0003800000 */
[----:B------:R-:W0:Y:S01]  /*0350*/  LDS R5, [R8] ;  /* 0x0000000008057984 */ /* 0x000e220000000800 */
[----:B------:R-:W1:Y:S02]  /*0360*/  LDC.64 R2, c[0x0][0x220] ;  /* 0x00008800ff027b82 */ /* 0x000e640000000a00 */
[----:B-1----:R-:W-:-:S05]  /*0370*/  IMAD.WIDE R2, R9, 0x4, R2 ;  /* 0x0000000409027825 */ /* 0x002fca00078e0202 */
[----:B0-----:R-:W-:Y:S01]  /*0380*/  STG.E desc[UR6][R2.64], R5 ;  /* 0x0000000502007986 */ /* 0x001fe2000c101906 */
[----:B------:R-:W-:Y:S05]  /*0390*/  EXIT ;  /* 0x000000000000794d */ /* 0x000fea0003800000 */
.L_x_0:
[----:B------:R-:W-:-:S00]  /*03a0*/  BRA `(.L_x_0) ;  /* 0xfffffffc00fc7947 */ /* 0x000fc0000383ffff */
[----:B------:R-:W-:-:S00]  /*03b0*/  NOP ;  /* 0x0000000000007918 */ /* 0x000fc00000000000 */
        /* <DEDUP_REMOVED lines=12> */
.L_x_1:


//--------------------- .nv.shared.triton_per_fused_mv_0 --------------------------
	.section	.nv.shared.triton_per_fused_mv_0,"aw",@nobits
	.sectionflags	@""
	.align	16
	.zero		1024


//--------------------- .nv.constant0.triton_per_fused_mv_0 --------------------------
	.section	.nv.constant0.triton_per_fused_mv_0,"a",@progbits
	.sectionflags	@""
	.align	4
.nv.constant0.triton_per_fused_mv_0:
	.zero		560
